//
// Generated by NVIDIA NVVM Compiler
//
// Compiler Build ID: CL-36424714
// Cuda compilation tools, release 13.0, V13.0.88
// Based on NVVM 20.0.0
//

.version 9.0
.target sm_100
.address_size 64

	// .globl	_Z23matrix_transpose_kernelPKfPfii
.global .align 8 .u64 d_B_trans_global;
// _ZZ28matrix_multiplication_kernelPKfS0_PfiiiE7sharedA has been demoted
// _ZZ28matrix_multiplication_kernelPKfS0_PfiiiE7sharedB has been demoted

.visible .entry _Z23matrix_transpose_kernelPKfPfii(
	.param .u64 .ptr .align 1 _Z23matrix_transpose_kernelPKfPfii_param_0,
	.param .u64 .ptr .align 1 _Z23matrix_transpose_kernelPKfPfii_param_1,
	.param .u32 _Z23matrix_transpose_kernelPKfPfii_param_2,
	.param .u32 _Z23matrix_transpose_kernelPKfPfii_param_3
)
{
	.reg .pred 	%p<4>;
	.reg .b32 	%r<13>;
	.reg .b32 	%f<2>;
	.reg .b64 	%rd<9>;

	ld.param.u64 	%rd1, [_Z23matrix_transpose_kernelPKfPfii_param_0];
	ld.param.u64 	%rd2, [_Z23matrix_transpose_kernelPKfPfii_param_1];
	ld.param.u32 	%r3, [_Z23matrix_transpose_kernelPKfPfii_param_2];
	ld.param.u32 	%r4, [_Z23matrix_transpose_kernelPKfPfii_param_3];
	mov.u32 	%r5, %ctaid.y;
	mov.u32 	%r6, %ntid.y;
	mov.u32 	%r7, %tid.y;
	mad.lo.s32 	%r1, %r5, %r6, %r7;
	mov.u32 	%r8, %ctaid.x;
	mov.u32 	%r9, %ntid.x;
	mov.u32 	%r10, %tid.x;
	mad.lo.s32 	%r2, %r8, %r9, %r10;
	setp.ge.s32 	%p1, %r1, %r3;
	setp.ge.s32 	%p2, %r2, %r4;
	or.pred  	%p3, %p1, %p2;
	@%p3 bra 	$L__BB0_2;
	cvta.to.global.u64 	%rd3, %rd1;
	cvta.to.global.u64 	%rd4, %rd2;
	mad.lo.s32 	%r11, %r4, %r1, %r2;
	mul.wide.s32 	%rd5, %r11, 4;
	add.s64 	%rd6, %rd3, %rd5;
	ld.global.f32 	%f1, [%rd6];
	mad.lo.s32 	%r12, %r3, %r2, %r1;
	mul.wide.s32 	%rd7, %r12, 4;
	add.s64 	%rd8, %rd4, %rd7;
	st.global.f32 	[%rd8], %f1;
$L__BB0_2:
	ret;

}
	// .globl	_Z28matrix_multiplication_kernelPKfS0_Pfiii
.visible .entry _Z28matrix_multiplication_kernelPKfS0_Pfiii(
	.param .u64 .ptr .align 1 _Z28matrix_multiplication_kernelPKfS0_Pfiii_param_0,
	.param .u64 .ptr .align 1 _Z28matrix_multiplication_kernelPKfS0_Pfiii_param_1,
	.param .u64 .ptr .align 1 _Z28matrix_multiplication_kernelPKfS0_Pfiii_param_2,
	.param .u32 _Z28matrix_multiplication_kernelPKfS0_Pfiii_param_3,
	.param .u32 _Z28matrix_multiplication_kernelPKfS0_Pfiii_param_4,
	.param .u32 _Z28matrix_multiplication_kernelPKfS0_Pfiii_param_5
)
{
	.reg .pred 	%p<12>;
	.reg .b32 	%r<41>;
	.reg .b32 	%f<63>;
	.reg .b64 	%rd<13>;
	// demoted variable
	.shared .align 4 .b8 _ZZ28matrix_multiplication_kernelPKfS0_PfiiiE7sharedA[1024];
	// demoted variable
	.shared .align 4 .b8 _ZZ28matrix_multiplication_kernelPKfS0_PfiiiE7sharedB[1088];
	ld.param.u64 	%rd2, [_Z28matrix_multiplication_kernelPKfS0_Pfiii_param_0];
	ld.param.u64 	%rd3, [_Z28matrix_multiplication_kernelPKfS0_Pfiii_param_2];
	ld.param.u32 	%r22, [_Z28matrix_multiplication_kernelPKfS0_Pfiii_param_3];
	ld.param.u32 	%r23, [_Z28matrix_multiplication_kernelPKfS0_Pfiii_param_4];
	ld.param.u32 	%r24, [_Z28matrix_multiplication_kernelPKfS0_Pfiii_param_5];
	mov.u32 	%r25, %ctaid.y;
	mov.u32 	%r26, %ntid.y;
	mov.u32 	%r38, %tid.y;
	mad.lo.s32 	%r2, %r25, %r26, %r38;
	mov.u32 	%r27, %ctaid.x;
	mov.u32 	%r28, %ntid.x;
	mov.u32 	%r36, %tid.x;
	mad.lo.s32 	%r4, %r27, %r28, %r36;
	setp.lt.s32 	%p1, %r23, 1;
	mov.f32 	%f62, 0f00000000;
	@%p1 bra 	$L__BB1_7;
	add.s32 	%r29, %r23, 15;
	shr.u32 	%r30, %r29, 4;
	shl.b32 	%r31, %r38, 6;
	mov.u32 	%r32, _ZZ28matrix_multiplication_kernelPKfS0_PfiiiE7sharedA;
	add.s32 	%r5, %r32, %r31;
	shl.b32 	%r33, %r36, 2;
	add.s32 	%r6, %r5, %r33;
	mov.u32 	%r34, _ZZ28matrix_multiplication_kernelPKfS0_PfiiiE7sharedB;
	add.s32 	%r8, %r34, %r33;
	mad.lo.s32 	%r7, %r38, 68, %r8;
	neg.s32 	%r40, %r30;
	mad.lo.s32 	%r39, %r23, %r4, %r38;
	mad.lo.s32 	%r37, %r23, %r2, %r36;
	cvta.to.global.u64 	%rd1, %rd2;
	mov.f32 	%f62, 0f00000000;
$L__BB1_2:
	setp.ge.s32 	%p2, %r2, %r22;
	setp.ge.u32 	%p3, %r36, %r23;
	mov.f32 	%f60, 0f00000000;
	or.pred  	%p4, %p2, %p3;
	@%p4 bra 	$L__BB1_4;
	mul.wide.u32 	%rd4, %r37, 4;
	add.s64 	%rd5, %rd1, %rd4;
	ld.global.f32 	%f60, [%rd5];
$L__BB1_4:
	setp.ge.s32 	%p5, %r4, %r24;
	st.shared.f32 	[%r6], %f60;
	setp.ge.u32 	%p6, %r38, %r23;
	mov.f32 	%f61, 0f00000000;
	or.pred  	%p7, %p5, %p6;
	@%p7 bra 	$L__BB1_6;
	ld.global.u64 	%rd6, [d_B_trans_global];
	cvta.to.global.u64 	%rd7, %rd6;
	mul.wide.u32 	%rd8, %r39, 4;
	add.s64 	%rd9, %rd7, %rd8;
	ld.global.f32 	%f61, [%rd9];
$L__BB1_6:
	st.shared.f32 	[%r7], %f61;
	bar.sync 	0;
	ld.shared.f32 	%f12, [%r5];
	ld.shared.f32 	%f13, [%r8];
	fma.rn.f32 	%f14, %f12, %f13, %f62;
	ld.shared.f32 	%f15, [%r5+4];
	ld.shared.f32 	%f16, [%r8+68];
	fma.rn.f32 	%f17, %f15, %f16, %f14;
	ld.shared.f32 	%f18, [%r5+8];
	ld.shared.f32 	%f19, [%r8+136];
	fma.rn.f32 	%f20, %f18, %f19, %f17;
	ld.shared.f32 	%f21, [%r5+12];
	ld.shared.f32 	%f22, [%r8+204];
	fma.rn.f32 	%f23, %f21, %f22, %f20;
	ld.shared.f32 	%f24, [%r5+16];
	ld.shared.f32 	%f25, [%r8+272];
	fma.rn.f32 	%f26, %f24, %f25, %f23;
	ld.shared.f32 	%f27, [%r5+20];
	ld.shared.f32 	%f28, [%r8+340];
	fma.rn.f32 	%f29, %f27, %f28, %f26;
	ld.shared.f32 	%f30, [%r5+24];
	ld.shared.f32 	%f31, [%r8+408];
	fma.rn.f32 	%f32, %f30, %f31, %f29;
	ld.shared.f32 	%f33, [%r5+28];
	ld.shared.f32 	%f34, [%r8+476];
	fma.rn.f32 	%f35, %f33, %f34, %f32;
	ld.shared.f32 	%f36, [%r5+32];
	ld.shared.f32 	%f37, [%r8+544];
	fma.rn.f32 	%f38, %f36, %f37, %f35;
	ld.shared.f32 	%f39, [%r5+36];
	ld.shared.f32 	%f40, [%r8+612];
	fma.rn.f32 	%f41, %f39, %f40, %f38;
	ld.shared.f32 	%f42, [%r5+40];
	ld.shared.f32 	%f43, [%r8+680];
	fma.rn.f32 	%f44, %f42, %f43, %f41;
	ld.shared.f32 	%f45, [%r5+44];
	ld.shared.f32 	%f46, [%r8+748];
	fma.rn.f32 	%f47, %f45, %f46, %f44;
	ld.shared.f32 	%f48, [%r5+48];
	ld.shared.f32 	%f49, [%r8+816];
	fma.rn.f32 	%f50, %f48, %f49, %f47;
	ld.shared.f32 	%f51, [%r5+52];
	ld.shared.f32 	%f52, [%r8+884];
	fma.rn.f32 	%f53, %f51, %f52, %f50;
	ld.shared.f32 	%f54, [%r5+56];
	ld.shared.f32 	%f55, [%r8+952];
	fma.rn.f32 	%f56, %f54, %f55, %f53;
	ld.shared.f32 	%f57, [%r5+60];
	ld.shared.f32 	%f58, [%r8+1020];
	fma.rn.f32 	%f62, %f57, %f58, %f56;
	bar.sync 	0;
	add.s32 	%r40, %r40, 1;
	setp.ne.s32 	%p8, %r40, 0;
	add.s32 	%r39, %r39, 16;
	add.s32 	%r38, %r38, 16;
	add.s32 	%r37, %r37, 16;
	add.s32 	%r36, %r36, 16;
	@%p8 bra 	$L__BB1_2;
$L__BB1_7:
	setp.ge.s32 	%p9, %r2, %r22;
	setp.ge.s32 	%p10, %r4, %r24;
	or.pred  	%p11, %p9, %p10;
	@%p11 bra 	$L__BB1_9;
	mad.lo.s32 	%r35, %r24, %r2, %r4;
	cvta.to.global.u64 	%rd10, %rd3;
	mul.wide.s32 	%rd11, %r35, 4;
	add.s64 	%rd12, %rd10, %rd11;
	st.global.f32 	[%rd12], %f62;
$L__BB1_9:
	ret;

}


// ===== COMPILED SASS (sm_100) =====

	.target	sm_100

	.elftype	@"ET_EXEC"


//--------------------- .note.nv.tkinfo           --------------------------
	.section	.note.nv.tkinfo,"",@"SHT_NOTE"
	.sectionflags	@"SHF_NOTE_NV_TKINFO"
	.tkinfo
        /*0018*/ 	.word	0x00000002
        /*0030*/ 	.string	""
        /*0030*/ 	.string	"ptxas"
        /*0030*/ 	.string	"Cuda compilation tools, release 13.0, V13.0.88"
        /*0030*/ 	.string	"Build cuda_13.0.r13.0/compiler.36424714_0"
        /*0030*/ 	.string	"-arch sm_100 -m 64 "



//--------------------- .note.nv.cuinfo           --------------------------
	.section	.note.nv.cuinfo,"",@"SHT_NOTE"
	.sectionflags	@"SHF_NOTE_NV_CUINFO"
        /*0018*/ 	.short	0x0002
        /*001a*/ 	.short	0x0064
        /*001c*/ 	.short	0x0082
	.zero		2


//--------------------- .nv.info                  --------------------------
	.section	.nv.info,"",@"SHT_CUDA_INFO"
	.align	4


	//----- nvinfo : EIATTR_REGCOUNT
	.align		4
        /*0000*/ 	.byte	0x04, 0x2f
        /*0002*/ 	.short	(.L_2 - .L_1)
	.align		4
.L_1:
        /*0004*/ 	.word	index@(_Z23matrix_transpose_kernelPKfPfii)
        /*0008*/ 	.word	0x0000000a


	//----- nvinfo : EIATTR_FRAME_SIZE
	.align		4
.L_2:
        /*000c*/ 	.byte	0x04, 0x11
        /*000e*/ 	.short	(.L_4 - .L_3)
	.align		4
.L_3:
        /*0010*/ 	.word	index@(_Z23matrix_transpose_kernelPKfPfii)
        /*0014*/ 	.word	0x00000000


	//----- nvinfo : EIATTR_REGCOUNT
	.align		4
.L_4:
        /*0018*/ 	.byte	0x04, 0x2f
        /*001a*/ 	.short	(.L_6 - .L_5)
	.align		4
.L_5:
        /*001c*/ 	.word	index@(_Z28matrix_multiplication_kernelPKfS0_Pfiii)
        /*0020*/ 	.word	0x00000020


	//----- nvinfo : EIATTR_FRAME_SIZE
	.align		4
.L_6:
        /*0024*/ 	.byte	0x04, 0x11
        /*0026*/ 	.short	(.L_8 - .L_7)
	.align		4
.L_7:
        /*0028*/ 	.word	index@(_Z28matrix_multiplication_kernelPKfS0_Pfiii)
        /*002c*/ 	.word	0x00000000


	//----- nvinfo : EIATTR_MIN_STACK_SIZE
	.align		4
.L_8:
        /*0030*/ 	.byte	0x04, 0x12
        /*0032*/ 	.short	(.L_10 - .L_9)
	.align		4
.L_9:
        /*0034*/ 	.word	index@(_Z28matrix_multiplication_kernelPKfS0_Pfiii)
        /*0038*/ 	.word	0x00000000


	//----- nvinfo : EIATTR_MIN_STACK_SIZE
	.align		4
.L_10:
        /*003c*/ 	.byte	0x04, 0x12
        /*003e*/ 	.short	(.L_12 - .L_11)
	.align		4
.L_11:
        /*0040*/ 	.word	index@(_Z23matrix_transpose_kernelPKfPfii)
        /*0044*/ 	.word	0x00000000
.L_12:


//--------------------- .nv.compat                --------------------------
	.section	.nv.compat,"",@"SHT_CUDA_COMPAT_INFO"
	.align	4
        /*0000*/ 	.byte	0x02, 0x09, 0x00, 0x00, 0x02, 0x02, 0x01, 0x00, 0x02, 0x05, 0x05, 0x00, 0x03, 0x07, 0x01, 0x01
        /*0010*/ 	.byte	0x02, 0x03, 0x00, 0x00, 0x02, 0x06, 0x01, 0x00, 0x04, 0x0b, 0x08, 0x00, 0x09, 0x00, 0x00, 0x00
        /*0020*/ 	.byte	0x00, 0x00, 0x00, 0x00


//--------------------- .nv.info._Z28matrix_multiplication_kernelPKfS0_Pfiii --------------------------
	.section	.nv.info._Z28matrix_multiplication_kernelPKfS0_Pfiii,"",@"SHT_CUDA_INFO"
	.sectionflags	@""
	.align	4


	//----- nvinfo : EIATTR_CUDA_API_VERSION
	.align		4
        /*0000*/ 	.byte	0x04, 0x37
        /*0002*/ 	.short	(.L_14 - .L_13)
.L_13:
        /*0004*/ 	.word	0x00000082


	//----- nvinfo : EIATTR_KPARAM_INFO
	.align		4
.L_14:
        /*0008*/ 	.byte	0x04, 0x17
        /*000a*/ 	.short	(.L_16 - .L_15)
.L_15:
        /*000c*/ 	.word	0x00000000
        /*0010*/ 	.short	0x0005
        /*0012*/ 	.short	0x0020
        /*0014*/ 	.byte	0x00, 0xf0, 0x11, 0x00


	//----- nvinfo : EIATTR_KPARAM_INFO
	.align		4
.L_16:
        /*0018*/ 	.byte	0x04, 0x17
        /*001a*/ 	.short	(.L_18 - .L_17)
.L_17:
        /*001c*/ 	.word	0x00000000
        /*0020*/ 	.short	0x0004
        /*0022*/ 	.short	0x001c
        /*0024*/ 	.byte	0x00, 0xf0, 0x11, 0x00


	//----- nvinfo : EIATTR_KPARAM_INFO
	.align		4
.L_18:
        /*0028*/ 	.byte	0x04, 0x17
        /*002a*/ 	.short	(.L_20 - .L_19)
.L_19:
        /*002c*/ 	.word	0x00000000
        /*0030*/ 	.short	0x0003
        /*0032*/ 	.short	0x0018
        /*0034*/ 	.byte	0x00, 0xf0, 0x11, 0x00


	//----- nvinfo : EIATTR_KPARAM_INFO
	.align		4
.L_20:
        /*0038*/ 	.byte	0x04, 0x17
        /*003a*/ 	.short	(.L_22 - .L_21)
.L_21:
        /*003c*/ 	.word	0x00000000
        /*0040*/ 	.short	0x0002
        /*0042*/ 	.short	0x0010
        /*0044*/ 	.byte	0x00, 0xf5, 0x21, 0x00


	//----- nvinfo : EIATTR_KPARAM_INFO
	.align		4
.L_22:
        /*0048*/ 	.byte	0x04, 0x17
        /*004a*/ 	.short	(.L_24 - .L_23)
.L_23:
        /*004c*/ 	.word	0x00000000
        /*0050*/ 	.short	0x0001
        /*0052*/ 	.short	0x0008
        /*0054*/ 	.byte	0x00, 0xf5, 0x21, 0x00


	//----- nvinfo : EIATTR_KPARAM_INFO
	.align		4
.L_24:
        /*0058*/ 	.byte	0x04, 0x17
        /*005a*/ 	.short	(.L_26 - .L_25)
.L_25:
        /*005c*/ 	.word	0x00000000
        /*0060*/ 	.short	0x0000
        /*0062*/ 	.short	0x0000
        /*0064*/ 	.byte	0x00, 0xf5, 0x21, 0x00


	//----- nvinfo : EIATTR_SPARSE_MMA_MASK
	.align		4
.L_26:
        /*0068*/ 	.byte	0x03, 0x50
        /*006a*/ 	.short	0x0000


	//----- nvinfo : EIATTR_MAXREG_COUNT
	.align		4
        /*006c*/ 	.byte	0x03, 0x1b
        /*006e*/ 	.short	0x00ff


	//----- nvinfo : EIATTR_NUM_BARRIERS
	.align		4
        /*0070*/ 	.byte	0x02, 0x4c
        /*0072*/ 	.byte	0x01
	.zero		1


	//----- nvinfo : EIATTR_MERCURY_ISA_VERSION
	.align		4
        /*0074*/ 	.byte	0x03, 0x5f
        /*0076*/ 	.short	0x0101


	//----- nvinfo : EIATTR_VRC_CTA_INIT_COUNT
	.align		4
        /*0078*/ 	.byte	0x02, 0x4a
	.zero		1
	.zero		1


	//----- nvinfo : EIATTR_EXIT_INSTR_OFFSETS
	.align		4
        /*007c*/ 	.byte	0x04, 0x1c
        /*007e*/ 	.short	(.L_28 - .L_27)


	//   ....[0]....
.L_27:
        /*0080*/ 	.word	0x000005f0


	//   ....[1]....
        /*0084*/ 	.word	0x00000640


	//----- nvinfo : EIATTR_CBANK_PARAM_SIZE
	.align		4
.L_28:
        /*0088*/ 	.byte	0x03, 0x19
        /*008a*/ 	.short	0x0024


	//----- nvinfo : EIATTR_PARAM_CBANK
	.align		4
        /*008c*/ 	.byte	0x04, 0x0a
        /*008e*/ 	.short	(.L_30 - .L_29)
	.align		4
.L_29:
        /*0090*/ 	.word	index@(.nv.constant0._Z28matrix_multiplication_kernelPKfS0_Pfiii)
        /*0094*/ 	.short	0x0380
        /*0096*/ 	.short	0x0024


	//----- nvinfo : EIATTR_SW_WAR
	.align		4
.L_30:
        /*0098*/ 	.byte	0x04, 0x36
        /*009a*/ 	.short	(.L_32 - .L_31)
.L_31:
        /*009c*/ 	.word	0x00000008
.L_32:


//--------------------- .nv.info._Z23matrix_transpose_kernelPKfPfii --------------------------
	.section	.nv.info._Z23matrix_transpose_kernelPKfPfii,"",@"SHT_CUDA_INFO"
	.sectionflags	@""
	.align	4


	//----- nvinfo : EIATTR_CUDA_API_VERSION
	.align		4
        /*0000*/ 	.byte	0x04, 0x37
        /*0002*/ 	.short	(.L_34 - .L_33)
.L_33:
        /*0004*/ 	.word	0x00000082


	//----- nvinfo : EIATTR_KPARAM_INFO
	.align		4
.L_34:
        /*0008*/ 	.byte	0x04, 0x17
        /*000a*/ 	.short	(.L_36 - .L_35)
.L_35:
        /*000c*/ 	.word	0x00000000
        /*0010*/ 	.short	0x0003
        /*0012*/ 	.short	0x0014
        /*0014*/ 	.byte	0x00, 0xf0, 0x11, 0x00


	//----- nvinfo : EIATTR_KPARAM_INFO
	.align		4
.L_36:
        /*0018*/ 	.byte	0x04, 0x17
        /*001a*/ 	.short	(.L_38 - .L_37)
.L_37:
        /*001c*/ 	.word	0x00000000
        /*0020*/ 	.short	0x0002
        /*0022*/ 	.short	0x0010
        /*0024*/ 	.byte	0x00, 0xf0, 0x11, 0x00


	//----- nvinfo : EIATTR_KPARAM_INFO
	.align		4
.L_38:
        /*0028*/ 	.byte	0x04, 0x17
        /*002a*/ 	.short	(.L_40 - .L_39)
.L_39:
        /*002c*/ 	.word	0x00000000
        /*0030*/ 	.short	0x0001
        /*0032*/ 	.short	0x0008
        /*0034*/ 	.byte	0x00, 0xf5, 0x21, 0x00


	//----- nvinfo : EIATTR_KPARAM_INFO
	.align		4
.L_40:
        /*0038*/ 	.byte	0x04, 0x17
        /*003a*/ 	.short	(.L_42 - .L_41)
.L_41:
        /*003c*/ 	.word	0x00000000
        /*0040*/ 	.short	0x0000
        /*0042*/ 	.short	0x0000
        /*0044*/ 	.byte	0x00, 0xf5, 0x21, 0x00


	//----- nvinfo : EIATTR_SPARSE_MMA_MASK
	.align		4
.L_42:
        /*0048*/ 	.byte	0x03, 0x50
        /*004a*/ 	.short	0x0000


	//----- nvinfo : EIATTR_MAXREG_COUNT
	.align		4
        /*004c*/ 	.byte	0x03, 0x1b
        /*004e*/ 	.short	0x00ff


	//----- nvinfo : EIATTR_MERCURY_ISA_VERSION
	.align		4
        /*0050*/ 	.byte	0x03, 0x5f
        /*0052*/ 	.short	0x0101


	//----- nvinfo : EIATTR_VRC_CTA_INIT_COUNT
	.align		4
        /*0054*/ 	.byte	0x02, 0x4a
	.zero		1
	.zero		1


	//----- nvinfo : EIATTR_EXIT_INSTR_OFFSETS
	.align		4
        /*0058*/ 	.byte	0x04, 0x1c
        /*005a*/ 	.short	(.L_44 - .L_43)


	//   ....[0]....
.L_43:
        /*005c*/ 	.word	0x000000c0


	//   ....[1]....
        /*0060*/ 	.word	0x00000160


	//----- nvinfo : EIATTR_CBANK_PARAM_SIZE
	.align		4
.L_44:
        /*0064*/ 	.byte	0x03, 0x19
        /*0066*/ 	.short	0x0018


	//----- nvinfo : EIATTR_PARAM_CBANK
	.align		4
        /*0068*/ 	.byte	0x04, 0x0a
        /*006a*/ 	.short	(.L_46 - .L_45)
	.align		4
.L_45:
        /*006c*/ 	.word	index@(.nv.constant0._Z23matrix_transpose_kernelPKfPfii)
        /*0070*/ 	.short	0x0380
        /*0072*/ 	.short	0x0018


	//----- nvinfo : EIATTR_SW_WAR
	.align		4
.L_46:
        /*0074*/ 	.byte	0x04, 0x36
        /*0076*/ 	.short	(.L_48 - .L_47)
.L_47:
        /*0078*/ 	.word	0x00000008
.L_48:


//--------------------- .nv.callgraph             --------------------------
	.section	.nv.callgraph,"",@"SHT_CUDA_CALLGRAPH"
	.align	4
	.sectionentsize	8
	.align		4
        /*0000*/ 	.word	0x00000000
	.align		4
        /*0004*/ 	.word	0xffffffff
	.align		4
        /*0008*/ 	.word	0x00000000
	.align		4
        /*000c*/ 	.word	0xfffffffe
	.align		4
        /*0010*/ 	.word	0x00000000
	.align		4
        /*0014*/ 	.word	0xfffffffd
	.align		4
        /*0018*/ 	.word	0x00000000
	.align		4
        /*001c*/ 	.word	0xfffffffc


//--------------------- .nv.constant4             --------------------------
	.section	.nv.constant4,"a",@progbits
	.align	8
	.align		8
.nv.constant4:
        /*0000*/ 	.dword	d_B_trans_global


//--------------------- .text._Z28matrix_multiplication_kernelPKfS0_Pfiii --------------------------
	.section	.text._Z28matrix_multiplication_kernelPKfS0_Pfiii,"ax",@progbits
	.align	128
        .global         _Z28matrix_multiplication_kernelPKfS0_Pfiii
        .type           _Z28matrix_multiplication_kernelPKfS0_Pfiii,@function
        .size           _Z28matrix_multiplication_kernelPKfS0_Pfiii,(.L_x_4 - _Z28matrix_multiplication_kernelPKfS0_Pfiii)
        .other          _Z28matrix_multiplication_kernelPKfS0_Pfiii,@"STO_CUDA_ENTRY STV_DEFAULT"
_Z28matrix_multiplication_kernelPKfS0_Pfiii:
.text._Z28matrix_multiplication_kernelPKfS0_Pfiii:
[----:B------:R-:W-:Y:S01]  /*0000*/  LDC R1, c[0x0][0x37c] ;  /* 0x0000df00ff017b82 */ /* 0x000fe20000000800 */
[----:B------:R-:W0:Y:S01]  /*0010*/  S2R R0, SR_TID.Y ;  /* 0x0000000000007919 */ /* 0x000e220000002200 */
[----:B------:R-:W1:Y:S06]  /*0020*/  LDCU UR10, c[0x0][0x39c] ;  /* 0x00007380ff0a77ac */ /* 0x000e6c0008000800 */
[----:B------:R-:W0:Y:S01]  /*0030*/  LDC R2, c[0x0][0x364] ;  /* 0x0000d900ff027b82 */ /* 0x000e220000000800 */
[----:B------:R-:W-:Y:S01]  /*0040*/  HFMA2 R5, -RZ, RZ, 0, 0 ;  /* 0x00000000ff057431 */ /* 0x000fe200000001ff */
[----:B------:R-:W2:Y:S01]  /*0050*/  S2R R17, SR_TID.X ;  /* 0x0000000000117919 */ /* 0x000ea20000002100 */
[----:B------:R-:W3:Y:S01]  /*0060*/  LDCU UR14, c[0x0][0x3a0] ;  /* 0x00007400ff0e77ac */ /* 0x000ee20008000800 */
[----:B------:R-:W4:Y:S04]  /*0070*/  LDCU.64 UR8, c[0x0][0x358] ;  /* 0x00006b00ff0877ac */ /* 0x000f280008000a00 */
[----:B------:R-:W0:Y:S08]  /*0080*/  S2UR UR4, SR_CTAID.Y ;  /* 0x00000000000479c3 */ /* 0x000e300000002600 */
[----:B------:R-:W2:Y:S01]  /*0090*/  S2UR UR5, SR_CTAID.X ;  /* 0x00000000000579c3 */ /* 0x000ea20000002500 */
[----:B-1----:R-:W-:-:S07]  /*00a0*/  UISETP.GE.AND UP0, UPT, UR10, 0x1, UPT ;  /* 0x000000010a00788c */ /* 0x002fce000bf06270 */
[----:B------:R-:W2:Y:S01]  /*00b0*/  LDC R3, c[0x0][0x360] ;  /* 0x0000d800ff037b82 */ /* 0x000ea20000000800 */
[----:B0-----:R-:W-:Y:S02]  /*00c0*/  IMAD R2, R2, UR4, R0 ;  /* 0x0000000402027c24 */ /* 0x001fe4000f8e0200 */
[----:B--2---:R-:W-:Y:S01]  /*00d0*/  IMAD R3, R3, UR5, R17 ;  /* 0x0000000503037c24 */ /* 0x004fe2000f8e0211 */
[----:B---34-:R-:W-:Y:S06]  /*00e0*/  BRA.U !UP0, `(.L_x_0) ;  /* 0x0000000508347547 */ /* 0x018fec000b800000 */
[----:B------:R-:W0:Y:S01]  /*00f0*/  S2UR UR7, SR_CgaCtaId ;  /* 0x00000000000779c3 */ /* 0x000e220000008800 */
[----:B------:R-:W-:Y:S01]  /*0100*/  UMOV UR5, 0x400 ;  /* 0x0000040000057882 */ /* 0x000fe20000000000 */
[----:B------:R-:W-:Y:S01]  /*0110*/  UIADD3 UR4, UPT, UPT, UR10, 0xf, URZ ;  /* 0x0000000f0a047890 */ /* 0x000fe2000fffe0ff */
[----:B------:R-:W-:Y:S01]  /*0120*/  MOV R5, RZ ;  /* 0x000000ff00057202 */ /* 0x000fe20000000f00 */
[----:B------:R-:W-:Y:S01]  /*0130*/  UIADD3 UR6, UPT, UPT, UR5, 0x400, URZ ;  /* 0x0000040005067890 */ /* 0x000fe2000fffe0ff */
[----:B------:R-:W-:Y:S01]  /*0140*/  IMAD R21, R3, UR10, R0 ;  /* 0x0000000a03157c24 */ /* 0x000fe2000f8e0200 */
[----:B------:R-:W-:Y:S01]  /*0150*/  USHF.R.U32.HI UR4, URZ, 0x4, UR4 ;  /* 0x00000004ff047899 */ /* 0x000fe20008011604 */
[----:B------:R-:W-:Y:S01]  /*0160*/  IMAD R16, R2, UR10, R17 ;  /* 0x0000000a02107c24 */ /* 0x000fe2000f8e0211 */
[----:B------:R-:W1:Y:S01]  /*0170*/  LDCU UR11, c[0x0][0x3a0] ;  /* 0x00007400ff0b77ac */ /* 0x000e620008000800 */
[----:B------:R-:W2:Y:S01]  /*0180*/  LDCU.64 UR12, c[0x0][0x398] ;  /* 0x00007300ff0c77ac */ /* 0x000ea20008000a00 */
[----:B------:R-:W-:-:S02]  /*0190*/  UIADD3 UR4, UPT, UPT, -UR4, URZ, URZ ;  /* 0x000000ff04047290 */ /* 0x000fc4000fffe1ff */
[----:B0-----:R-:W-:Y:S02]  /*01a0*/  ULEA UR6, UR7, UR6, 0x18 ;  /* 0x0000000607067291 */ /* 0x001fe4000f8ec0ff */
[----:B------:R-:W-:-:S04]  /*01b0*/  ULEA UR5, UR7, UR5, 0x18 ;  /* 0x0000000507057291 */ /* 0x000fc8000f8ec0ff */
[----:B------:R-:W-:Y:S02]  /*01c0*/  LEA R19, R17, UR6, 0x2 ;  /* 0x0000000611137c11 */ /* 0x000fe4000f8e10ff */
[----:B------:R-:W-:-:S03]  /*01d0*/  LEA R18, R0, UR5, 0x6 ;  /* 0x0000000500127c11 */ /* 0x000fc6000f8e30ff */
[----:B------:R-:W-:Y:S01]  /*01e0*/  IMAD R20, R0, 0x44, R19 ;  /* 0x0000004400147824 */ /* 0x000fe200078e0213 */
[----:B-12---:R-:W-:-:S07]  /*01f0*/  LEA R22, R17, R18, 0x2 ;  /* 0x0000001211167211 */ /* 0x006fce00078e10ff */
.L_x_1:
[----:B------:R-:W-:-:S04]  /*0200*/  ISETP.GE.U32.AND P0, PT, R0, UR13, PT ;  /* 0x0000000d00007c0c */ /* 0x000fc8000bf06070 */
[----:B------:R-:W-:-:S13]  /*0210*/  ISETP.GE.OR P0, PT, R3, UR11, P0 ;  /* 0x0000000b03007c0c */ /* 0x000fda0008706670 */
[----:B------:R-:W0:Y:S02]  /*0220*/  @!P0 LDC.64 R8, c[0x4][RZ] ;  /* 0x01000000ff088b82 */ /* 0x000e240000000a00 */
[----:B0-----:R-:W2:Y:S01]  /*0230*/  @!P0 LDG.E.64 R6, desc[UR8][R8.64] ;  /* 0x0000000808068981 */ /* 0x001ea2000c1e1b00 */
[----:B------:R-:W-:Y:S01]  /*0240*/  ISETP.GE.U32.AND P1, PT, R17, UR13, PT ;  /* 0x0000000d11007c0c */ /* 0x000fe2000bf26070 */
[----:B------:R-:W-:Y:S01]  /*0250*/  HFMA2 R23, -RZ, RZ, 0, 0 ;  /* 0x00000000ff177431 */ /* 0x000fe200000001ff */
[----:B------:R-:W-:Y:S02]  /*0260*/  MOV R25, RZ ;  /* 0x000000ff00197202 */ /* 0x000fe40000000f00 */
[----:B------:R-:W-:-:S13]  /*0270*/  ISETP.GE.OR P1, PT, R2, UR12, P1 ;  /* 0x0000000c02007c0c */ /* 0x000fda0008f26670 */
[----:B------:R-:W0:Y:S02]  /*0280*/  @!P1 LDC.64 R12, c[0x0][0x380] ;  /* 0x0000e000ff0c9b82 */ /* 0x000e240000000a00 */
[----:B0-----:R-:W-:-:S05]  /*0290*/  @!P1 IMAD.WIDE.U32 R12, R16, 0x4, R12 ;  /* 0x00000004100c9825 */ /* 0x001fca00078e000c */
[----:B------:R-:W3:Y:S01]  /*02a0*/  @!P1 LDG.E R23, desc[UR8][R12.64] ;  /* 0x000000080c179981 */ /* 0x000ee2000c1e1900 */
[----:B--2---:R-:W-:-:S05]  /*02b0*/  @!P0 IMAD.WIDE.U32 R6, R21, 0x4, R6 ;  /* 0x0000000415068825 */ /* 0x004fca00078e0006 */
[----:B------:R-:W2:Y:S04]  /*02c0*/  @!P0 LDG.E R25, desc[UR8][R6.64] ;  /* 0x0000000806198981 */ /* 0x000ea8000c1e1900 */
[----:B---3--:R-:W-:Y:S01]  /*02d0*/  STS [R22], R23 ;  /* 0x0000001716007388 */ /* 0x008fe20000000800 */
[----:B------:R-:W-:-:S04]  /*02e0*/  UIADD3 UR4, UPT, UPT, UR4, 0x1, URZ ;  /* 0x0000000104047890 */ /* 0x000fc8000fffe0ff */
[----:B------:R-:W-:Y:S01]  /*02f0*/  UISETP.NE.AND UP0, UPT, UR4, URZ, UPT ;  /* 0x000000ff0400728c */ /* 0x000fe2000bf05270 */
[----:B------:R-:W-:Y:S02]  /*0300*/  IADD3 R0, PT, PT, R0, 0x10, RZ ;  /* 0x0000001000007810 */ /* 0x000fe40007ffe0ff */
[----:B------:R-:W-:Y:S02]  /*0310*/  IADD3 R17, PT, PT, R17, 0x10, RZ ;  /* 0x0000001011117810 */ /* 0x000fe40007ffe0ff */
[----:B------:R-:W-:Y:S02]  /*0320*/  IADD3 R16, PT, PT, R16, 0x10, RZ ;  /* 0x0000001010107810 */ /* 0x000fe40007ffe0ff */
[----:B------:R-:W-:Y:S01]  /*0330*/  IADD3 R21, PT, PT, R21, 0x10, RZ ;  /* 0x0000001015157810 */ /* 0x000fe20007ffe0ff */
[----:B--2---:R-:W-:Y:S01]  /*0340*/  STS [R20], R25 ;  /* 0x0000001914007388 */ /* 0x004fe20000000800 */
[----:B------:R-:W-:Y:S06]  /*0350*/  BAR.SYNC.DEFER_BLOCKING 0x0 ;  /* 0x0000000000007b1d */ /* 0x000fec0000010000 */
[----:B------:R-:W-:Y:S04]  /*0360*/  LDS R4, [R19] ;  /* 0x0000000013047984 */ /* 0x000fe80000000800 */
[----:B------:R-:W0:Y:S04]  /*0370*/  LDS.128 R8, [R18] ;  /* 0x0000000012087984 */ /* 0x000e280000000c00 */
[----:B------:R-:W1:Y:S04]  /*0380*/  LDS R29, [R19+0x44] ;  /* 0x00004400131d7984 */ /* 0x000e680000000800 */
[----:B------:R-:W2:Y:S04]  /*0390*/  LDS R28, [R19+0x88] ;  /* 0x00008800131c7984 */ /* 0x000ea80000000800 */
[----:B------:R-:W3:Y:S04]  /*03a0*/  LDS R26, [R19+0xcc] ;  /* 0x0000cc00131a7984 */ /* 0x000ee80000000800 */
[----:B------:R-:W-:Y:S04]  /*03b0*/  LDS R27, [R19+0x110] ;  /* 0x00011000131b7984 */ /* 0x000fe80000000800 */
[----:B------:R-:W4:Y:S04]  /*03c0*/  LDS.128 R12, [R18+0x10] ;  /* 0x00001000120c7984 */ /* 0x000f280000000c00 */
[----:B------:R-:W5:Y:S04]  /*03d0*/  LDS R24, [R19+0x154] ;  /* 0x0001540013187984 */ /* 0x000f680000000800 */
[----:B------:R-:W5:Y:S04]  /*03e0*/  LDS R23, [R19+0x198] ;  /* 0x0001980013177984 */ /* 0x000f680000000800 */
[----:B------:R-:W-:Y:S01]  /*03f0*/  LDS R25, [R19+0x220] ;  /* 0x0002200013197984 */ /* 0x000fe20000000800 */
[----:B0-----:R-:W-:-:S03]  /*0400*/  FFMA R4, R8, R4, R5 ;  /* 0x0000000408047223 */ /* 0x001fc60000000005 */
[----:B------:R-:W0:Y:S01]  /*0410*/  LDS R8, [R19+0x1dc] ;  /* 0x0001dc0013087984 */ /* 0x000e220000000800 */
[----:B-1----:R-:W-:-:S03]  /*0420*/  FFMA R9, R29, R9, R4 ;  /* 0x000000091d097223 */ /* 0x002fc60000000004 */
[----:B------:R-:W1:Y:S01]  /*0430*/  LDS.128 R4, [R18+0x20] ;  /* 0x0000200012047984 */ /* 0x000e620000000c00 */
[----:B--2---:R-:W-:-:S04]  /*0440*/  FFMA R9, R28, R10, R9 ;  /* 0x0000000a1c097223 */ /* 0x004fc80000000009 */
[----:B---3--:R-:W-:-:S04]  /*0450*/  FFMA R9, R26, R11, R9 ;  /* 0x0000000b1a097223 */ /* 0x008fc80000000009 */
[----:B----4-:R-:W-:Y:S02]  /*0460*/  FFMA R9, R12, R27, R9 ;  /* 0x0000001b0c097223 */ /* 0x010fe40000000009 */
[----:B------:R-:W2:Y:S02]  /*0470*/  LDS R12, [R19+0x264] ;  /* 0x00026400130c7984 */ /* 0x000ea40000000800 */
[----:B-----5:R-:W-:Y:S02]  /*0480*/  FFMA R24, R24, R13, R9 ;  /* 0x0000000d18187223 */ /* 0x020fe40000000009 */
[----:B------:R-:W3:Y:S02]  /*0490*/  LDS R13, [R19+0x2a8] ;  /* 0x0002a800130d7984 */ /* 0x000ee40000000800 */
[----:B------:R-:W-:Y:S02]  /*04a0*/  FFMA R23, R23, R14, R24 ;  /* 0x0000000e17177223 */ /* 0x000fe40000000018 */
[----:B------:R-:W4:Y:S04]  /*04b0*/  LDS R14, [R19+0x2ec] ;  /* 0x0002ec00130e7984 */ /* 0x000f280000000800 */
[----:B------:R-:W-:Y:S01]  /*04c0*/  LDS R24, [R19+0x374] ;  /* 0x0003740013187984 */ /* 0x000fe20000000800 */
[----:B0-----:R-:W-:-:S03]  /*04d0*/  FFMA R27, R8, R15, R23 ;  /* 0x0000000f081b7223 */ /* 0x001fc60000000017 */
[----:B------:R-:W-:Y:S04]  /*04e0*/  LDS R23, [R19+0x330] ;  /* 0x0003300013177984 */ /* 0x000fe80000000800 */
[----:B------:R-:W0:Y:S01]  /*04f0*/  LDS.128 R8, [R18+0x30] ;  /* 0x0000300012087984 */ /* 0x000e220000000c00 */
[----:B-1----:R-:W-:-:S03]  /*0500*/  FFMA R25, R4, R25, R27 ;  /* 0x0000001904197223 */ /* 0x002fc6000000001b */
[----:B------:R-:W1:Y:S04]  /*0510*/  LDS R15, [R19+0x3b8] ;  /* 0x0003b800130f7984 */ /* 0x000e680000000800 */
[----:B------:R-:W5:Y:S01]  /*0520*/  LDS R4, [R19+0x3fc] ;  /* 0x0003fc0013047984 */ /* 0x000f620000000800 */
[----:B--2---:R-:W-:-:S04]  /*0530*/  FFMA R12, R12, R5, R25 ;  /* 0x000000050c0c7223 */ /* 0x004fc80000000019 */
[----:B---3--:R-:W-:-:S04]  /*0540*/  FFMA R13, R13, R6, R12 ;  /* 0x000000060d0d7223 */ /* 0x008fc8000000000c */
[----:B----4-:R-:W-:-:S04]  /*0550*/  FFMA R7, R14, R7, R13 ;  /* 0x000000070e077223 */ /* 0x010fc8000000000d */
[----:B0-----:R-:W-:-:S04]  /*0560*/  FFMA R7, R8, R23, R7 ;  /* 0x0000001708077223 */ /* 0x001fc80000000007 */
[----:B------:R-:W-:-:S04]  /*0570*/  FFMA R24, R24, R9, R7 ;  /* 0x0000000918187223 */ /* 0x000fc80000000007 */
[----:B-1----:R-:W-:-:S04]  /*0580*/  FFMA R15, R15, R10, R24 ;  /* 0x0000000a0f0f7223 */ /* 0x002fc80000000018 */
[----:B-----5:R-:W-:Y:S01]  /*0590*/  FFMA R5, R4, R11, R15 ;  /* 0x0000000b04057223 */ /* 0x020fe2000000000f */
[----:B------:R-:W-:Y:S06]  /*05a0*/  BAR.SYNC.DEFER_BLOCKING 0x0 ;  /* 0x0000000000007b1d */ /* 0x000fec0000010000 */
[----:B------:R-:W-:Y:S05]  /*05b0*/  BRA.U UP0, `(.L_x_1) ;  /* 0xfffffffd00107547 */ /* 0x000fea000b83ffff */
.L_x_0:
[----:B------:R-:W0:Y:S01]  /*05c0*/  LDCU UR4, c[0x0][0x398] ;  /* 0x00007300ff0477ac */ /* 0x000e220008000800 */
[----:B------:R-:W-:-:S04]  /*05d0*/  ISETP.GE.AND P0, PT, R3, UR14, PT ;  /* 0x0000000e03007c0c */ /* 0x000fc8000bf06270 */
[----:B0-----:R-:W-:-:S13]  /*05e0*/  ISETP.GE.OR P0, PT, R2, UR4, P0 ;  /* 0x0000000402007c0c */ /* 0x001fda0008706670 */
[----:B------:R-:W-:Y:S05]  /*05f0*/  @P0 EXIT ;  /* 0x000000000000094d */ /* 0x000fea0003800000 */
[----:B------:R-:W0:Y:S01]  /*0600*/  LDC.64 R6, c[0x0][0x390] ;  /* 0x0000e400ff067b82 */ /* 0x000e220000000a00 */
[----:B------:R-:W-:-:S04]  /*0610*/  IMAD R3, R2, UR14, R3 ;  /* 0x0000000e02037c24 */ /* 0x000fc8000f8e0203 */
[----:B0-----:R-:W-:-:S05]  /*0620*/  IMAD.WIDE R2, R3, 0x4, R6 ;  /* 0x0000000403027825 */ /* 0x001fca00078e0206 */
[----:B------:R-:W-:Y:S01]  /*0630*/  STG.E desc[UR8][R2.64], R5 ;  /* 0x0000000502007986 */ /* 0x000fe2000c101908 */
[----:B------:R-:W-:Y:S05]  /*0640*/  EXIT ;  /* 0x000000000000794d */ /* 0x000fea0003800000 */
.L_x_2:
[----:B------:R-:W-:-:S00]  /*0650*/  BRA `(.L_x_2) ;  /* 0xfffffffc00fc7947 */ /* 0x000fc0000383ffff */
[----:B------:R-:W-:-:S00]  /*0660*/  NOP ;  /* 0x0000000000007918 */ /* 0x000fc00000000000 */
        /* <DEDUP_REMOVED lines=9> */
.L_x_4:


//--------------------- .text._Z23matrix_transpose_kernelPKfPfii --------------------------
	.section	.text._Z23matrix_transpose_kernelPKfPfii,"ax",@progbits
	.align	128
        .global         _Z23matrix_transpose_kernelPKfPfii
        .type           _Z23matrix_transpose_kernelPKfPfii,@function
        .size           _Z23matrix_transpose_kernelPKfPfii,(.L_x_5 - _Z23matrix_transpose_kernelPKfPfii)
        .other          _Z23matrix_transpose_kernelPKfPfii,@"STO_CUDA_ENTRY STV_DEFAULT"
_Z23matrix_transpose_kernelPKfPfii:
.text._Z23matrix_transpose_kernelPKfPfii:
[----:B------:R-:W-:Y:S01]  /*0000*/  LDC R1, c[0x0][0x37c] ;  /* 0x0000df00ff017b82 */ /* 0x000fe20000000800 */
[----:B------:R-:W0:Y:S07]  /*0010*/  S2R R2, SR_TID.X ;  /* 0x0000000000027919 */ /* 0x000e2e0000002100 */
[----:B------:R-:W1:Y:S01]  /*0020*/  LDC R0, c[0x0][0x364] ;  /* 0x0000d900ff007b82 */ /* 0x000e620000000800 */
[----:B------:R-:W2:Y:S01]  /*0030*/  LDCU.64 UR6, c[0x0][0x390] ;  /* 0x00007200ff0677ac */ /* 0x000ea20008000a00 */
[----:B------:R-:W1:Y:S06]  /*0040*/  S2R R3, SR_TID.Y ;  /* 0x0000000000037919 */ /* 0x000e6c0000002200 */
[----:B------:R-:W0:Y:S08]  /*0050*/  S2UR UR5, SR_CTAID.X ;  /* 0x00000000000579c3 */ /* 0x000e300000002500 */
[----:B------:R-:W0:Y:S08]  /*0060*/  LDC R7, c[0x0][0x360] ;  /* 0x0000d800ff077b82 */ /* 0x000e300000000800 */
[----:B------:R-:W1:Y:S01]  /*0070*/  S2UR UR4, SR_CTAID.Y ;  /* 0x00000000000479c3 */ /* 0x000e620000002600 */
[----:B0-----:R-:W-:-:S05]  /*0080*/  IMAD R7, R7, UR5, R2 ;  /* 0x0000000507077c24 */ /* 0x001fca000f8e0202 */
[----:B--2---:R-:W-:Y:S01]  /*0090*/  ISETP.GE.AND P0, PT, R7, UR7, PT ;  /* 0x0000000707007c0c */ /* 0x004fe2000bf06270 */
[----:B-1----:R-:W-:-:S05]  /*00a0*/  IMAD R0, R0, UR4, R3 ;  /* 0x0000000400007c24 */ /* 0x002fca000f8e0203 */
[----:B------:R-:W-:-:S13]  /*00b0*/  ISETP.GE.OR P0, PT, R0, UR6, P0 ;  /* 0x0000000600007c0c */ /* 0x000fda0008706670 */
[----:B------:R-:W-:Y:S05]  /*00c0*/  @P0 EXIT ;  /* 0x000000000000094d */ /* 0x000fea0003800000 */
[----:B------:R-:W0:Y:S01]  /*00d0*/  LDC.64 R2, c[0x0][0x380] ;  /* 0x0000e000ff027b82 */ /* 0x000e220000000a00 */
[----:B------:R-:W1:Y:S01]  /*00e0*/  LDCU.64 UR4, c[0x0][0x358] ;  /* 0x00006b00ff0477ac */ /* 0x000e620008000a00 */
[----:B------:R-:W-:-:S04]  /*00f0*/  IMAD R5, R0, UR7, R7 ;  /* 0x0000000700057c24 */ /* 0x000fc8000f8e0207 */
[----:B0-----:R-:W-:Y:S02]  /*0100*/  IMAD.WIDE R2, R5, 0x4, R2 ;  /* 0x0000000405027825 */ /* 0x001fe400078e0202 */
[----:B------:R-:W0:Y:S04]  /*0110*/  LDC.64 R4, c[0x0][0x388] ;  /* 0x0000e200ff047b82 */ /* 0x000e280000000a00 */
[----:B-1----:R-:W2:Y:S01]  /*0120*/  LDG.E R3, desc[UR4][R2.64] ;  /* 0x0000000402037981 */ /* 0x002ea2000c1e1900 */
[----:B------:R-:W-:-:S04]  /*0130*/  IMAD R7, R7, UR6, R0 ;  /* 0x0000000607077c24 */ /* 0x000fc8000f8e0200 */
[----:B0-----:R-:W-:-:S05]  /*0140*/  IMAD.WIDE R4, R7, 0x4, R4 ;  /* 0x0000000407047825 */ /* 0x001fca00078e0204 */
[----:B--2---:R-:W-:Y:S01]  /*0150*/  STG.E desc[UR4][R4.64], R3 ;  /* 0x0000000304007986 */ /* 0x004fe2000c101904 */
[----:B------:R-:W-:Y:S05]  /*0160*/  EXIT ;  /* 0x000000000000794d */ /* 0x000fea0003800000 */
.L_x_3:
        /* <DEDUP_REMOVED lines=9> */
.L_x_5:


//--------------------- .nv.shared._Z28matrix_multiplication_kernelPKfS0_Pfiii --------------------------
	.section	.nv.shared._Z28matrix_multiplication_kernelPKfS0_Pfiii,"aw",@nobits
	.sectionflags	@""
	.align	4
.nv.shared._Z28matrix_multiplication_kernelPKfS0_Pfiii:
	.zero		3136


//--------------------- .nv.shared.reserved.0     --------------------------
	.section	.nv.shared.reserved.0,"aw",@nobits
	.weak		__nv_reservedSMEM_offset_0_alias
	.size		__nv_reservedSMEM_offset_0_alias, 0, 64
	.other		__nv_reservedSMEM_offset_0_alias,@"STO_CUDA_RESERVED_SHARED STV_DEFAULT"
__nv_reservedSMEM_offset_0_alias:
	.zero		0
	.zero		64


//--------------------- .nv.global                --------------------------
	.section	.nv.global,"aw",@nobits
	.align	8
.nv.global:
	.type		d_B_trans_global,@object
	.size		d_B_trans_global,(.L_0 - d_B_trans_global)
d_B_trans_global:
	.zero		8
.L_0:


//--------------------- .nv.constant0._Z28matrix_multiplication_kernelPKfS0_Pfiii --------------------------
	.section	.nv.constant0._Z28matrix_multiplication_kernelPKfS0_Pfiii,"a",@progbits
	.sectionflags	@""
	.align	4
.nv.constant0._Z28matrix_multiplication_kernelPKfS0_Pfiii:
	.zero		932


//--------------------- .nv.constant0._Z23matrix_transpose_kernelPKfPfii --------------------------
	.section	.nv.constant0._Z23matrix_transpose_kernelPKfPfii,"a",@progbits
	.sectionflags	@""
	.align	4
.nv.constant0._Z23matrix_transpose_kernelPKfPfii:
	.zero		920


//--------------------- SYMBOLS --------------------------

	.type		.nv.reservedSmem.offset0,@object
	.size		.nv.reservedSmem.offset0,0x4
	.type		.nv.reservedSmem.cap,@object
	.size		.nv.reservedSmem.cap,0x4
